//
// Generated by NVIDIA NVVM Compiler
//
// Compiler Build ID: CL-36424714
// Cuda compilation tools, release 13.0, V13.0.88
// Based on NVVM 20.0.0
//

.version 9.0
.target sm_100
.address_size 64

	// .globl	_Z9addKernelPiS_

.visible .entry _Z9addKernelPiS_(
	.param .u64 .ptr .align 1 _Z9addKernelPiS__param_0,
	.param .u64 .ptr .align 1 _Z9addKernelPiS__param_1
)
{
	.reg .b32 	%r<7>;
	.reg .b64 	%rd<9>;

	ld.param.u64 	%rd1, [_Z9addKernelPiS__param_0];
	ld.param.u64 	%rd2, [_Z9addKernelPiS__param_1];
	cvta.to.global.u64 	%rd3, %rd2;
	cvta.to.global.u64 	%rd4, %rd1;
	mov.u32 	%r1, %tid.x;
	mov.u32 	%r2, %tid.y;
	mov.u32 	%r3, %ntid.x;
	mad.lo.s32 	%r4, %r3, %r2, %r1;
	mad.lo.s32 	%r5, %r3, %r1, %r2;
	mul.wide.u32 	%rd5, %r4, 4;
	add.s64 	%rd6, %rd4, %rd5;
	ld.global.u32 	%r6, [%rd6];
	mul.wide.u32 	%rd7, %r5, 4;
	add.s64 	%rd8, %rd3, %rd7;
	st.global.u32 	[%rd8], %r6;
	ret;

}


// ===== COMPILED SASS (sm_100) =====

	.target	sm_100

	.elftype	@"ET_EXEC"


//--------------------- .note.nv.tkinfo           --------------------------
	.section	.note.nv.tkinfo,"",@"SHT_NOTE"
	.sectionflags	@"SHF_NOTE_NV_TKINFO"
	.tkinfo
        /*0018*/ 	.word	0x00000002
        /*0030*/ 	.string	""
        /*0030*/ 	.string	"ptxas"
        /*0030*/ 	.string	"Cuda compilation tools, release 13.0, V13.0.88"
        /*0030*/ 	.string	"Build cuda_13.0.r13.0/compiler.36424714_0"
        /*0030*/ 	.string	"-arch sm_100 -m 64 "



//--------------------- .note.nv.cuinfo           --------------------------
	.section	.note.nv.cuinfo,"",@"SHT_NOTE"
	.sectionflags	@"SHF_NOTE_NV_CUINFO"
        /*0018*/ 	.short	0x0002
        /*001a*/ 	.short	0x0064
        /*001c*/ 	.short	0x0082
	.zero		2


//--------------------- .nv.info                  --------------------------
	.section	.nv.info,"",@"SHT_CUDA_INFO"
	.align	4


	//----- nvinfo : EIATTR_REGCOUNT
	.align		4
        /*0000*/ 	.byte	0x04, 0x2f
        /*0002*/ 	.short	(.L_1 - .L_0)
	.align		4
.L_0:
        /*0004*/ 	.word	index@(_Z9addKernelPiS_)
        /*0008*/ 	.word	0x0000000a


	//----- nvinfo : EIATTR_FRAME_SIZE
	.align		4
.L_1:
        /*000c*/ 	.byte	0x04, 0x11
        /*000e*/ 	.short	(.L_3 - .L_2)
	.align		4
.L_2:
        /*0010*/ 	.word	index@(_Z9addKernelPiS_)
        /*0014*/ 	.word	0x00000000


	//----- nvinfo : EIATTR_MIN_STACK_SIZE
	.align		4
.L_3:
        /*0018*/ 	.byte	0x04, 0x12
        /*001a*/ 	.short	(.L_5 - .L_4)
	.align		4
.L_4:
        /*001c*/ 	.word	index@(_Z9addKernelPiS_)
        /*0020*/ 	.word	0x00000000
.L_5:


//--------------------- .nv.compat                --------------------------
	.section	.nv.compat,"",@"SHT_CUDA_COMPAT_INFO"
	.align	4
        /*0000*/ 	.byte	0x02, 0x09, 0x00, 0x00, 0x02, 0x02, 0x01, 0x00, 0x02, 0x05, 0x05, 0x00, 0x03, 0x07, 0x01, 0x01
        /*0010*/ 	.byte	0x02, 0x03, 0x00, 0x00, 0x02, 0x06, 0x01, 0x00, 0x04, 0x0b, 0x08, 0x00, 0x09, 0x00, 0x00, 0x00
        /*0020*/ 	.byte	0x00, 0x00, 0x00, 0x00


//--------------------- .nv.info._Z9addKernelPiS_ --------------------------
	.section	.nv.info._Z9addKernelPiS_,"",@"SHT_CUDA_INFO"
	.sectionflags	@""
	.align	4


	//----- nvinfo : EIATTR_CUDA_API_VERSION
	.align		4
        /*0000*/ 	.byte	0x04, 0x37
        /*0002*/ 	.short	(.L_7 - .L_6)
.L_6:
        /*0004*/ 	.word	0x00000082


	//----- nvinfo : EIATTR_KPARAM_INFO
	.align		4
.L_7:
        /*0008*/ 	.byte	0x04, 0x17
        /*000a*/ 	.short	(.L_9 - .L_8)
.L_8:
        /*000c*/ 	.word	0x00000000
        /*0010*/ 	.short	0x0001
        /*0012*/ 	.short	0x0008
        /*0014*/ 	.byte	0x00, 0xf5, 0x21, 0x00


	//----- nvinfo : EIATTR_KPARAM_INFO
	.align		4
.L_9:
        /*0018*/ 	.byte	0x04, 0x17
        /*001a*/ 	.short	(.L_11 - .L_10)
.L_10:
        /*001c*/ 	.word	0x00000000
        /*0020*/ 	.short	0x0000
        /*0022*/ 	.short	0x0000
        /*0024*/ 	.byte	0x00, 0xf5, 0x21, 0x00


	//----- nvinfo : EIATTR_SPARSE_MMA_MASK
	.align		4
.L_11:
        /*0028*/ 	.byte	0x03, 0x50
        /*002a*/ 	.short	0x0000


	//----- nvinfo : EIATTR_MAXREG_COUNT
	.align		4
        /*002c*/ 	.byte	0x03, 0x1b
        /*002e*/ 	.short	0x00ff


	//----- nvinfo : EIATTR_MERCURY_ISA_VERSION
	.align		4
        /*0030*/ 	.byte	0x03, 0x5f
        /*0032*/ 	.short	0x0101


	//----- nvinfo : EIATTR_VRC_CTA_INIT_COUNT
	.align		4
        /*0034*/ 	.byte	0x02, 0x4a
	.zero		1
	.zero		1


	//----- nvinfo : EIATTR_EXIT_INSTR_OFFSETS
	.align		4
        /*0038*/ 	.byte	0x04, 0x1c
        /*003a*/ 	.short	(.L_13 - .L_12)


	//   ....[0]....
.L_12:
        /*003c*/ 	.word	0x000000d0


	//----- nvinfo : EIATTR_CBANK_PARAM_SIZE
	.align		4
.L_13:
        /*0040*/ 	.byte	0x03, 0x19
        /*0042*/ 	.short	0x0010


	//----- nvinfo : EIATTR_PARAM_CBANK
	.align		4
        /*0044*/ 	.byte	0x04, 0x0a
        /*0046*/ 	.short	(.L_15 - .L_14)
	.align		4
.L_14:
        /*0048*/ 	.word	index@(.nv.constant0._Z9addKernelPiS_)
        /*004c*/ 	.short	0x0380
        /*004e*/ 	.short	0x0010


	//----- nvinfo : EIATTR_SW_WAR
	.align		4
.L_15:
        /*0050*/ 	.byte	0x04, 0x36
        /*0052*/ 	.short	(.L_17 - .L_16)
.L_16:
        /*0054*/ 	.word	0x00000008
.L_17:


//--------------------- .nv.callgraph             --------------------------
	.section	.nv.callgraph,"",@"SHT_CUDA_CALLGRAPH"
	.align	4
	.sectionentsize	8
	.align		4
        /*0000*/ 	.word	0x00000000
	.align		4
        /*0004*/ 	.word	0xffffffff
	.align		4
        /*0008*/ 	.word	0x00000000
	.align		4
        /*000c*/ 	.word	0xfffffffe
	.align		4
        /*0010*/ 	.word	0x00000000
	.align		4
        /*0014*/ 	.word	0xfffffffd
	.align		4
        /*0018*/ 	.word	0x00000000
	.align		4
        /*001c*/ 	.word	0xfffffffc


//--------------------- .text._Z9addKernelPiS_    --------------------------
	.section	.text._Z9addKernelPiS_,"ax",@progbits
	.align	128
        .global         _Z9addKernelPiS_
        .type           _Z9addKernelPiS_,@function
        .size           _Z9addKernelPiS_,(.L_x_1 - _Z9addKernelPiS_)
        .other          _Z9addKernelPiS_,@"STO_CUDA_ENTRY STV_DEFAULT"
_Z9addKernelPiS_:
.text._Z9addKernelPiS_:
[----:B------:R-:W-:Y:S01]  /*0000*/  LDC R1, c[0x0][0x37c] ;  /* 0x0000df00ff017b82 */ /* 0x000fe20000000800 */
[----:B------:R-:W0:Y:S07]  /*0010*/  S2R R7, SR_TID.X ;  /* 0x0000000000077919 */ /* 0x000e2e0000002100 */
[----:B------:R-:W1:Y:S01]  /*0020*/  LDC.64 R2, c[0x0][0x380] ;  /* 0x0000e000ff027b82 */ /* 0x000e620000000a00 */
[----:B------:R-:W0:Y:S01]  /*0030*/  LDCU UR6, c[0x0][0x360] ;  /* 0x00006c00ff0677ac */ /* 0x000e220008000800 */
[----:B------:R-:W0:Y:S01]  /*0040*/  S2R R0, SR_TID.Y ;  /* 0x0000000000007919 */ /* 0x000e220000002200 */
[----:B------:R-:W2:Y:S01]  /*0050*/  LDCU.64 UR4, c[0x0][0x358] ;  /* 0x00006b00ff0477ac */ /* 0x000ea20008000a00 */
[----:B0-----:R-:W-:-:S04]  /*0060*/  IMAD R5, R0, UR6, R7 ;  /* 0x0000000600057c24 */ /* 0x001fc8000f8e0207 */
[----:B-1----:R-:W-:Y:S02]  /*0070*/  IMAD.WIDE.U32 R2, R5, 0x4, R2 ;  /* 0x0000000405027825 */ /* 0x002fe400078e0002 */
[----:B------:R-:W0:Y:S04]  /*0080*/  LDC.64 R4, c[0x0][0x388] ;  /* 0x0000e200ff047b82 */ /* 0x000e280000000a00 */
[----:B--2---:R-:W2:Y:S01]  /*0090*/  LDG.E R3, desc[UR4][R2.64] ;  /* 0x0000000402037981 */ /* 0x004ea2000c1e1900 */
[----:B------:R-:W-:-:S04]  /*00a0*/  IMAD R7, R7, UR6, R0 ;  /* 0x0000000607077c24 */ /* 0x000fc8000f8e0200 */
[----:B0-----:R-:W-:-:S05]  /*00b0*/  IMAD.WIDE.U32 R4, R7, 0x4, R4 ;  /* 0x0000000407047825 */ /* 0x001fca00078e0004 */
[----:B--2---:R-:W-:Y:S01]  /*00c0*/  STG.E desc[UR4][R4.64], R3 ;  /* 0x0000000304007986 */ /* 0x004fe2000c101904 */
[----:B------:R-:W-:Y:S05]  /*00d0*/  EXIT ;  /* 0x000000000000794d */ /* 0x000fea0003800000 */
.L_x_0:
[----:B------:R-:W-:-:S00]  /*00e0*/  BRA `(.L_x_0) ;  /* 0xfffffffc00fc7947 */ /* 0x000fc0000383ffff */
[----:B------:R-:W-:-:S00]  /*00f0*/  NOP ;  /* 0x0000000000007918 */ /* 0x000fc00000000000 */
        /* <DEDUP_REMOVED lines=8> */
.L_x_1:


//--------------------- .nv.shared.reserved.0     --------------------------
	.section	.nv.shared.reserved.0,"aw",@nobits
	.weak		__nv_reservedSMEM_offset_0_alias
	.size		__nv_reservedSMEM_offset_0_alias, 0, 64
	.other		__nv_reservedSMEM_offset_0_alias,@"STO_CUDA_RESERVED_SHARED STV_DEFAULT"
__nv_reservedSMEM_offset_0_alias:
	.zero		0
	.zero		64


//--------------------- .nv.constant0._Z9addKernelPiS_ --------------------------
	.section	.nv.constant0._Z9addKernelPiS_,"a",@progbits
	.sectionflags	@""
	.align	4
.nv.constant0._Z9addKernelPiS_:
	.zero		912


//--------------------- SYMBOLS --------------------------

	.type		.nv.reservedSmem.offset0,@object
	.size		.nv.reservedSmem.offset0,0x4
